//
// Generated by NVIDIA NVVM Compiler
//
// Compiler Build ID: CL-36424714
// Cuda compilation tools, release 13.0, V13.0.88
// Based on NVVM 20.0.0
//

.version 9.0
.target sm_100
.address_size 64

	// .globl	_Z9cuda_sortPiS_S_ii
.extern .shared .align 16 .b8 position[];

.visible .entry _Z9cuda_sortPiS_S_ii(
	.param .u64 .ptr .align 1 _Z9cuda_sortPiS_S_ii_param_0,
	.param .u64 .ptr .align 1 _Z9cuda_sortPiS_S_ii_param_1,
	.param .u64 .ptr .align 1 _Z9cuda_sortPiS_S_ii_param_2,
	.param .u32 _Z9cuda_sortPiS_S_ii_param_3,
	.param .u32 _Z9cuda_sortPiS_S_ii_param_4
)
{
	.reg .pred 	%p<16>;
	.reg .b32 	%r<124>;
	.reg .b64 	%rd<28>;

	ld.param.u64 	%rd10, [_Z9cuda_sortPiS_S_ii_param_0];
	ld.param.u64 	%rd11, [_Z9cuda_sortPiS_S_ii_param_1];
	ld.param.u64 	%rd12, [_Z9cuda_sortPiS_S_ii_param_2];
	ld.param.u32 	%r37, [_Z9cuda_sortPiS_S_ii_param_3];
	ld.param.u32 	%r36, [_Z9cuda_sortPiS_S_ii_param_4];
	cvta.to.global.u64 	%rd1, %rd12;
	mov.u32 	%r38, %tid.x;
	mov.u32 	%r39, %ntid.x;
	mov.u32 	%r40, %ctaid.x;
	mad.lo.s32 	%r1, %r39, %r40, %r38;
	setp.ge.s32 	%p1, %r1, %r37;
	@%p1 bra 	$L__BB0_2;
	cvta.to.global.u64 	%rd13, %rd10;
	mul.wide.s32 	%rd14, %r1, 4;
	add.s64 	%rd15, %rd13, %rd14;
	ld.global.u32 	%r41, [%rd15];
	mul.wide.s32 	%rd16, %r41, 4;
	add.s64 	%rd17, %rd1, %rd16;
	atom.global.add.u32 	%r42, [%rd17], 1;
$L__BB0_2:
	bar.sync 	0;
	setp.ge.s32 	%p2, %r1, %r36;
	mul.wide.s32 	%rd18, %r1, 4;
	add.s64 	%rd2, %rd1, %rd18;
	shl.b32 	%r43, %r1, 2;
	mov.u32 	%r44, position;
	add.s32 	%r2, %r44, %r43;
	@%p2 bra 	$L__BB0_19;
	setp.ne.s32 	%p3, %r1, 0;
	@%p3 bra 	$L__BB0_5;
	mov.b32 	%r104, 0;
	st.shared.u32 	[position], %r104;
	bra.uni 	$L__BB0_19;
$L__BB0_5:
	add.s32 	%r3, %r1, -1;
	ld.global.u32 	%r122, [%rd2+-4];
	st.shared.u32 	[%r2], %r122;
	setp.lt.s32 	%p4, %r1, 2;
	@%p4 bra 	$L__BB0_19;
	add.s32 	%r47, %r1, -2;
	and.b32  	%r5, %r3, 15;
	setp.lt.u32 	%p5, %r47, 15;
	mov.b32 	%r116, 0;
	@%p5 bra 	$L__BB0_9;
	and.b32  	%r116, %r3, -16;
	neg.s32 	%r109, %r116;
	add.s64 	%rd26, %rd1, 32;
$L__BB0_8:
	.pragma "nounroll";
	ld.global.u32 	%r48, [%rd26+-32];
	add.s32 	%r49, %r122, %r48;
	ld.global.u32 	%r50, [%rd26+-28];
	add.s32 	%r51, %r49, %r50;
	ld.global.u32 	%r52, [%rd26+-24];
	add.s32 	%r53, %r51, %r52;
	ld.global.u32 	%r54, [%rd26+-20];
	add.s32 	%r55, %r53, %r54;
	ld.global.u32 	%r56, [%rd26+-16];
	add.s32 	%r57, %r55, %r56;
	ld.global.u32 	%r58, [%rd26+-12];
	add.s32 	%r59, %r57, %r58;
	ld.global.u32 	%r60, [%rd26+-8];
	add.s32 	%r61, %r59, %r60;
	ld.global.u32 	%r62, [%rd26+-4];
	add.s32 	%r63, %r61, %r62;
	ld.global.u32 	%r64, [%rd26];
	add.s32 	%r65, %r63, %r64;
	ld.global.u32 	%r66, [%rd26+4];
	add.s32 	%r67, %r65, %r66;
	ld.global.u32 	%r68, [%rd26+8];
	add.s32 	%r69, %r67, %r68;
	ld.global.u32 	%r70, [%rd26+12];
	add.s32 	%r71, %r69, %r70;
	ld.global.u32 	%r72, [%rd26+16];
	add.s32 	%r73, %r71, %r72;
	ld.global.u32 	%r74, [%rd26+20];
	add.s32 	%r75, %r73, %r74;
	ld.global.u32 	%r76, [%rd26+24];
	add.s32 	%r77, %r75, %r76;
	ld.global.u32 	%r78, [%rd26+28];
	add.s32 	%r122, %r77, %r78;
	add.s32 	%r109, %r109, 16;
	add.s64 	%rd26, %rd26, 64;
	setp.ne.s32 	%p6, %r109, 0;
	@%p6 bra 	$L__BB0_8;
$L__BB0_9:
	setp.eq.s32 	%p7, %r5, 0;
	@%p7 bra 	$L__BB0_18;
	and.b32  	%r15, %r3, 7;
	setp.lt.u32 	%p8, %r5, 8;
	@%p8 bra 	$L__BB0_12;
	mul.wide.u32 	%rd19, %r116, 4;
	add.s64 	%rd20, %rd1, %rd19;
	ld.global.u32 	%r80, [%rd20];
	add.s32 	%r81, %r122, %r80;
	ld.global.u32 	%r82, [%rd20+4];
	add.s32 	%r83, %r81, %r82;
	ld.global.u32 	%r84, [%rd20+8];
	add.s32 	%r85, %r83, %r84;
	ld.global.u32 	%r86, [%rd20+12];
	add.s32 	%r87, %r85, %r86;
	ld.global.u32 	%r88, [%rd20+16];
	add.s32 	%r89, %r87, %r88;
	ld.global.u32 	%r90, [%rd20+20];
	add.s32 	%r91, %r89, %r90;
	ld.global.u32 	%r92, [%rd20+24];
	add.s32 	%r93, %r91, %r92;
	ld.global.u32 	%r94, [%rd20+28];
	add.s32 	%r122, %r93, %r94;
	add.s32 	%r116, %r116, 8;
$L__BB0_12:
	setp.eq.s32 	%p9, %r15, 0;
	@%p9 bra 	$L__BB0_18;
	and.b32  	%r21, %r3, 3;
	setp.lt.u32 	%p10, %r15, 4;
	@%p10 bra 	$L__BB0_15;
	mul.wide.u32 	%rd21, %r116, 4;
	add.s64 	%rd22, %rd1, %rd21;
	ld.global.u32 	%r96, [%rd22];
	add.s32 	%r97, %r122, %r96;
	ld.global.u32 	%r98, [%rd22+4];
	add.s32 	%r99, %r97, %r98;
	ld.global.u32 	%r100, [%rd22+8];
	add.s32 	%r101, %r99, %r100;
	ld.global.u32 	%r102, [%rd22+12];
	add.s32 	%r122, %r101, %r102;
	add.s32 	%r116, %r116, 4;
$L__BB0_15:
	setp.eq.s32 	%p11, %r21, 0;
	@%p11 bra 	$L__BB0_18;
	mul.wide.u32 	%rd23, %r116, 4;
	add.s64 	%rd27, %rd1, %rd23;
	neg.s32 	%r120, %r21;
$L__BB0_17:
	.pragma "nounroll";
	ld.global.u32 	%r103, [%rd27];
	add.s32 	%r122, %r122, %r103;
	add.s64 	%rd27, %rd27, 4;
	add.s32 	%r120, %r120, 1;
	setp.ne.s32 	%p12, %r120, 0;
	@%p12 bra 	$L__BB0_17;
$L__BB0_18:
	st.shared.u32 	[%r2], %r122;
$L__BB0_19:
	setp.ge.s32 	%p13, %r1, %r36;
	bar.sync 	0;
	@%p13 bra 	$L__BB0_23;
	ld.global.u32 	%r105, [%rd2];
	setp.lt.s32 	%p14, %r105, 1;
	@%p14 bra 	$L__BB0_23;
	ld.shared.u32 	%r33, [%r2];
	cvta.to.global.u64 	%rd9, %rd11;
	mov.b32 	%r123, 0;
$L__BB0_22:
	add.s32 	%r107, %r33, %r123;
	mul.wide.s32 	%rd24, %r107, 4;
	add.s64 	%rd25, %rd9, %rd24;
	st.global.u32 	[%rd25], %r1;
	add.s32 	%r123, %r123, 1;
	ld.global.u32 	%r108, [%rd2];
	setp.lt.s32 	%p15, %r123, %r108;
	@%p15 bra 	$L__BB0_22;
$L__BB0_23:
	ret;

}


// ===== COMPILED SASS (sm_100) =====

	.target	sm_100

	.elftype	@"ET_EXEC"


//--------------------- .note.nv.tkinfo           --------------------------
	.section	.note.nv.tkinfo,"",@"SHT_NOTE"
	.sectionflags	@"SHF_NOTE_NV_TKINFO"
	.tkinfo
        /*0018*/ 	.word	0x00000002
        /*0030*/ 	.string	""
        /*0030*/ 	.string	"ptxas"
        /*0030*/ 	.string	"Cuda compilation tools, release 13.0, V13.0.88"
        /*0030*/ 	.string	"Build cuda_13.0.r13.0/compiler.36424714_0"
        /*0030*/ 	.string	"-arch sm_100 -m 64 "



//--------------------- .note.nv.cuinfo           --------------------------
	.section	.note.nv.cuinfo,"",@"SHT_NOTE"
	.sectionflags	@"SHF_NOTE_NV_CUINFO"
        /*0018*/ 	.short	0x0002
        /*001a*/ 	.short	0x0064
        /*001c*/ 	.short	0x0082
	.zero		2


//--------------------- .nv.info                  --------------------------
	.section	.nv.info,"",@"SHT_CUDA_INFO"
	.align	4


	//----- nvinfo : EIATTR_REGCOUNT
	.align		4
        /*0000*/ 	.byte	0x04, 0x2f
        /*0002*/ 	.short	(.L_1 - .L_0)
	.align		4
.L_0:
        /*0004*/ 	.word	index@(_Z9cuda_sortPiS_S_ii)
        /*0008*/ 	.word	0x0000001c


	//----- nvinfo : EIATTR_FRAME_SIZE
	.align		4
.L_1:
        /*000c*/ 	.byte	0x04, 0x11
        /*000e*/ 	.short	(.L_3 - .L_2)
	.align		4
.L_2:
        /*0010*/ 	.word	index@(_Z9cuda_sortPiS_S_ii)
        /*0014*/ 	.word	0x00000000


	//----- nvinfo : EIATTR_MIN_STACK_SIZE
	.align		4
.L_3:
        /*0018*/ 	.byte	0x04, 0x12
        /*001a*/ 	.short	(.L_5 - .L_4)
	.align		4
.L_4:
        /*001c*/ 	.word	index@(_Z9cuda_sortPiS_S_ii)
        /*0020*/ 	.word	0x00000000
.L_5:


//--------------------- .nv.compat                --------------------------
	.section	.nv.compat,"",@"SHT_CUDA_COMPAT_INFO"
	.align	4
        /*0000*/ 	.byte	0x02, 0x09, 0x00, 0x00, 0x02, 0x02, 0x01, 0x00, 0x02, 0x05, 0x05, 0x00, 0x03, 0x07, 0x01, 0x01
        /*0010*/ 	.byte	0x02, 0x03, 0x00, 0x00, 0x02, 0x06, 0x01, 0x00, 0x04, 0x0b, 0x08, 0x00, 0x09, 0x00, 0x00, 0x00
        /*0020*/ 	.byte	0x00, 0x00, 0x00, 0x00


//--------------------- .nv.info._Z9cuda_sortPiS_S_ii --------------------------
	.section	.nv.info._Z9cuda_sortPiS_S_ii,"",@"SHT_CUDA_INFO"
	.sectionflags	@""
	.align	4


	//----- nvinfo : EIATTR_CUDA_API_VERSION
	.align		4
        /*0000*/ 	.byte	0x04, 0x37
        /*0002*/ 	.short	(.L_7 - .L_6)
.L_6:
        /*0004*/ 	.word	0x00000082


	//----- nvinfo : EIATTR_KPARAM_INFO
	.align		4
.L_7:
        /*0008*/ 	.byte	0x04, 0x17
        /*000a*/ 	.short	(.L_9 - .L_8)
.L_8:
        /*000c*/ 	.word	0x00000000
        /*0010*/ 	.short	0x0004
        /*0012*/ 	.short	0x001c
        /*0014*/ 	.byte	0x00, 0xf0, 0x11, 0x00


	//----- nvinfo : EIATTR_KPARAM_INFO
	.align		4
.L_9:
        /*0018*/ 	.byte	0x04, 0x17
        /*001a*/ 	.short	(.L_11 - .L_10)
.L_10:
        /*001c*/ 	.word	0x00000000
        /*0020*/ 	.short	0x0003
        /*0022*/ 	.short	0x0018
        /*0024*/ 	.byte	0x00, 0xf0, 0x11, 0x00


	//----- nvinfo : EIATTR_KPARAM_INFO
	.align		4
.L_11:
        /*0028*/ 	.byte	0x04, 0x17
        /*002a*/ 	.short	(.L_13 - .L_12)
.L_12:
        /*002c*/ 	.word	0x00000000
        /*0030*/ 	.short	0x0002
        /*0032*/ 	.short	0x0010
        /*0034*/ 	.byte	0x00, 0xf5, 0x21, 0x00


	//----- nvinfo : EIATTR_KPARAM_INFO
	.align		4
.L_13:
        /*0038*/ 	.byte	0x04, 0x17
        /*003a*/ 	.short	(.L_15 - .L_14)
.L_14:
        /*003c*/ 	.word	0x00000000
        /*0040*/ 	.short	0x0001
        /*0042*/ 	.short	0x0008
        /*0044*/ 	.byte	0x00, 0xf5, 0x21, 0x00


	//----- nvinfo : EIATTR_KPARAM_INFO
	.align		4
.L_15:
        /*0048*/ 	.byte	0x04, 0x17
        /*004a*/ 	.short	(.L_17 - .L_16)
.L_16:
        /*004c*/ 	.word	0x00000000
        /*0050*/ 	.short	0x0000
        /*0052*/ 	.short	0x0000
        /*0054*/ 	.byte	0x00, 0xf5, 0x21, 0x00


	//----- nvinfo : EIATTR_SPARSE_MMA_MASK
	.align		4
.L_17:
        /*0058*/ 	.byte	0x03, 0x50
        /*005a*/ 	.short	0x0000


	//----- nvinfo : EIATTR_MAXREG_COUNT
	.align		4
        /*005c*/ 	.byte	0x03, 0x1b
        /*005e*/ 	.short	0x00ff


	//----- nvinfo : EIATTR_NUM_BARRIERS
	.align		4
        /*0060*/ 	.byte	0x02, 0x4c
        /*0062*/ 	.byte	0x01
	.zero		1


	//----- nvinfo : EIATTR_MERCURY_ISA_VERSION
	.align		4
        /*0064*/ 	.byte	0x03, 0x5f
        /*0066*/ 	.short	0x0101


	//----- nvinfo : EIATTR_VRC_CTA_INIT_COUNT
	.align		4
        /*0068*/ 	.byte	0x02, 0x4a
	.zero		1
	.zero		1


	//----- nvinfo : EIATTR_EXIT_INSTR_OFFSETS
	.align		4
        /*006c*/ 	.byte	0x04, 0x1c
        /*006e*/ 	.short	(.L_19 - .L_18)


	//   ....[0]....
.L_18:
        /*0070*/ 	.word	0x00000880


	//   ....[1]....
        /*0074*/ 	.word	0x000008b0


	//   ....[2]....
        /*0078*/ 	.word	0x00000960


	//----- nvinfo : EIATTR_CRS_STACK_SIZE
	.align		4
.L_19:
        /*007c*/ 	.byte	0x04, 0x1e
        /*007e*/ 	.short	(.L_21 - .L_20)
.L_20:
        /*0080*/ 	.word	0x00000000


	//----- nvinfo : EIATTR_CBANK_PARAM_SIZE
	.align		4
.L_21:
        /*0084*/ 	.byte	0x03, 0x19
        /*0086*/ 	.short	0x0020


	//----- nvinfo : EIATTR_PARAM_CBANK
	.align		4
        /*0088*/ 	.byte	0x04, 0x0a
        /*008a*/ 	.short	(.L_23 - .L_22)
	.align		4
.L_22:
        /*008c*/ 	.word	index@(.nv.constant0._Z9cuda_sortPiS_S_ii)
        /*0090*/ 	.short	0x0380
        /*0092*/ 	.short	0x0020


	//----- nvinfo : EIATTR_SW_WAR
	.align		4
.L_23:
        /*0094*/ 	.byte	0x04, 0x36
        /*0096*/ 	.short	(.L_25 - .L_24)
.L_24:
        /*0098*/ 	.word	0x00000008
.L_25:


//--------------------- .nv.callgraph             --------------------------
	.section	.nv.callgraph,"",@"SHT_CUDA_CALLGRAPH"
	.align	4
	.sectionentsize	8
	.align		4
        /*0000*/ 	.word	0x00000000
	.align		4
        /*0004*/ 	.word	0xffffffff
	.align		4
        /*0008*/ 	.word	0x00000000
	.align		4
        /*000c*/ 	.word	0xfffffffe
	.align		4
        /*0010*/ 	.word	0x00000000
	.align		4
        /*0014*/ 	.word	0xfffffffd
	.align		4
        /*0018*/ 	.word	0x00000000
	.align		4
        /*001c*/ 	.word	0xfffffffc


//--------------------- .text._Z9cuda_sortPiS_S_ii --------------------------
	.section	.text._Z9cuda_sortPiS_S_ii,"ax",@progbits
	.align	128
        .global         _Z9cuda_sortPiS_S_ii
        .type           _Z9cuda_sortPiS_S_ii,@function
        .size           _Z9cuda_sortPiS_S_ii,(.L_x_16 - _Z9cuda_sortPiS_S_ii)
        .other          _Z9cuda_sortPiS_S_ii,@"STO_CUDA_ENTRY STV_DEFAULT"
_Z9cuda_sortPiS_S_ii:
.text._Z9cuda_sortPiS_S_ii:
[----:B------:R-:W-:Y:S01]  /*0000*/  LDC R1, c[0x0][0x37c] ;  /* 0x0000df00ff017b82 */ /* 0x000fe20000000800 */
[----:B------:R-:W0:Y:S01]  /*0010*/  S2R R9, SR_TID.X ;  /* 0x0000000000097919 */ /* 0x000e220000002100 */
[----:B------:R-:W0:Y:S01]  /*0020*/  LDCU UR4, c[0x0][0x360] ;  /* 0x00006c00ff0477ac */ /* 0x000e220008000800 */
[----:B------:R-:W-:Y:S01]  /*0030*/  BSSY.RECONVERGENT B0, `(.L_x_0) ;  /* 0x000000e000007945 */ /* 0x000fe20003800200 */
[----:B------:R-:W0:Y:S01]  /*0040*/  S2R R0, SR_CTAID.X ;  /* 0x0000000000007919 */ /* 0x000e220000002500 */
[----:B------:R-:W1:Y:S01]  /*0050*/  LDCU UR5, c[0x0][0x398] ;  /* 0x00007300ff0577ac */ /* 0x000e620008000800 */
[----:B------:R-:W2:Y:S01]  /*0060*/  LDCU.64 UR8, c[0x0][0x358] ;  /* 0x00006b00ff0877ac */ /* 0x000ea20008000a00 */
[----:B0-----:R-:W-:-:S05]  /*0070*/  IMAD R9, R0, UR4, R9 ;  /* 0x0000000400097c24 */ /* 0x001fca000f8e0209 */
[----:B-1----:R-:W-:-:S13]  /*0080*/  ISETP.GE.AND P0, PT, R9, UR5, PT ;  /* 0x0000000509007c0c */ /* 0x002fda000bf06270 */
[----:B--2---:R-:W-:Y:S05]  /*0090*/  @P0 BRA `(.L_x_1) ;  /* 0x00000000001c0947 */ /* 0x004fea0003800000 */
[----:B------:R-:W0:Y:S08]  /*00a0*/  LDC.64 R2, c[0x0][0x380] ;  /* 0x0000e000ff027b82 */ /* 0x000e300000000a00 */
[----:B------:R-:W1:Y:S01]  /*00b0*/  LDC.64 R4, c[0x0][0x390] ;  /* 0x0000e400ff047b82 */ /* 0x000e620000000a00 */
[----:B0-----:R-:W-:-:S06]  /*00c0*/  IMAD.WIDE R2, R9, 0x4, R2 ;  /* 0x0000000409027825 */ /* 0x001fcc00078e0202 */
[----:B------:R-:W1:Y:S01]  /*00d0*/  LDG.E R3, desc[UR8][R2.64] ;  /* 0x0000000802037981 */ /* 0x000e62000c1e1900 */
[----:B------:R-:W-:Y:S02]  /*00e0*/  IMAD.MOV.U32 R7, RZ, RZ, 0x1 ;  /* 0x00000001ff077424 */ /* 0x000fe400078e00ff */
[----:B-1----:R-:W-:-:S05]  /*00f0*/  IMAD.WIDE R4, R3, 0x4, R4 ;  /* 0x0000000403047825 */ /* 0x002fca00078e0204 */
[----:B------:R0:W-:Y:S02]  /*0100*/  REDG.E.ADD.STRONG.GPU desc[UR8][R4.64], R7 ;  /* 0x000000070400798e */ /* 0x0001e4000c12e108 */
.L_x_1:
[----:B------:R-:W-:Y:S05]  /*0110*/  BSYNC.RECONVERGENT B0 ;  /* 0x0000000000007941 */ /* 0x000fea0003800200 */
.L_x_0:
[----:B------:R-:W1:Y:S01]  /*0120*/  LDCU UR6, c[0x0][0x39c] ;  /* 0x00007380ff0677ac */ /* 0x000e620008000800 */
[----:B------:R-:W2:Y:S01]  /*0130*/  S2UR UR5, SR_CgaCtaId ;  /* 0x00000000000579c3 */ /* 0x000ea20000008800 */
[----:B------:R-:W-:Y:S01]  /*0140*/  BSSY.RECONVERGENT B0, `(.L_x_2) ;  /* 0x0000072000007945 */ /* 0x000fe20003800200 */
[----:B------:R-:W-:-:S06]  /*0150*/  UMOV UR4, 0x400 ;  /* 0x0000040000047882 */ /* 0x000fcc0000000000 */
[----:B------:R-:W0:Y:S08]  /*0160*/  LDC.64 R2, c[0x0][0x390] ;  /* 0x0000e400ff027b82 */ /* 0x000e300000000a00 */
[----:B------:R-:W-:Y:S01]  /*0170*/  BAR.SYNC.DEFER_BLOCKING 0x0 ;  /* 0x0000000000007b1d */ /* 0x000fe20000010000 */
[----:B-1----:R-:W-:Y:S01]  /*0180*/  ISETP.GE.AND P0, PT, R9, UR6, PT ;  /* 0x0000000609007c0c */ /* 0x002fe2000bf06270 */
[----:B--2---:R-:W-:-:S06]  /*0190*/  ULEA UR4, UR5, UR4, 0x18 ;  /* 0x0000000405047291 */ /* 0x004fcc000f8ec0ff */
[C---:B------:R-:W-:Y:S01]  /*01a0*/  LEA R0, R9.reuse, UR4, 0x2 ;  /* 0x0000000409007c11 */ /* 0x040fe2000f8e10ff */
[----:B0-----:R-:W-:-:S05]  /*01b0*/  IMAD.WIDE R4, R9, 0x4, R2 ;  /* 0x0000000409047825 */ /* 0x001fca00078e0202 */
[----:B------:R-:W-:Y:S05]  /*01c0*/  @P0 BRA `(.L_x_3) ;  /* 0x0000000400a40947 */ /* 0x000fea0003800000 */
[----:B------:R-:W-:-:S13]  /*01d0*/  ISETP.NE.AND P1, PT, R9, RZ, PT ;  /* 0x000000ff0900720c */ /* 0x000fda0003f25270 */
[----:B------:R-:W-:Y:S01]  /*01e0*/  @!P1 STS [UR4], RZ ;  /* 0x000000ffff009988 */ /* 0x000fe20008000804 */
[----:B------:R-:W-:Y:S05]  /*01f0*/  @!P1 BRA `(.L_x_3) ;  /* 0x0000000400989947 */ /* 0x000fea0003800000 */
[----:B------:R-:W2:Y:S01]  /*0200*/  LDG.E R13, desc[UR8][R4.64+-0x4] ;  /* 0xfffffc08040d7981 */ /* 0x000ea2000c1e1900 */
[----:B------:R-:W-:-:S03]  /*0210*/  ISETP.GE.AND P1, PT, R9, 0x2, PT ;  /* 0x000000020900780c */ /* 0x000fc60003f26270 */
[----:B--2---:R0:W-:Y:S10]  /*0220*/  STS [R0], R13 ;  /* 0x0000000d00007388 */ /* 0x0041f40000000800 */
[----:B------:R-:W-:Y:S05]  /*0230*/  @!P1 BRA `(.L_x_3) ;  /* 0x0000000400889947 */ /* 0x000fea0003800000 */
[C---:B------:R-:W-:Y:S01]  /*0240*/  VIADD R6, R9.reuse, 0xfffffffe ;  /* 0xfffffffe09067836 */ /* 0x040fe20000000000 */
[----:B------:R-:W-:Y:S01]  /*0250*/  BSSY.RECONVERGENT B1, `(.L_x_4) ;  /* 0x000002d000017945 */ /* 0x000fe20003800200 */
[----:B------:R-:W-:Y:S02]  /*0260*/  VIADD R8, R9, 0xffffffff ;  /* 0xffffffff09087836 */ /* 0x000fe40000000000 */
[----:B------:R-:W-:Y:S01]  /*0270*/  IMAD.MOV.U32 R11, RZ, RZ, RZ ;  /* 0x000000ffff0b7224 */ /* 0x000fe200078e00ff */
[----:B------:R-:W-:Y:S02]  /*0280*/  ISETP.GE.U32.AND P2, PT, R6, 0xf, PT ;  /* 0x0000000f0600780c */ /* 0x000fe40003f46070 */
[----:B------:R-:W-:-:S04]  /*0290*/  LOP3.LUT R24, R8, 0xf, RZ, 0xc0, !PT ;  /* 0x0000000f08187812 */ /* 0x000fc800078ec0ff */
[----:B------:R-:W-:-:S07]  /*02a0*/  ISETP.NE.AND P1, PT, R24, RZ, PT ;  /* 0x000000ff1800720c */ /* 0x000fce0003f25270 */
[----:B------:R-:W-:Y:S06]  /*02b0*/  @!P2 BRA `(.L_x_5) ;  /* 0x000000000098a947 */ /* 0x000fec0003800000 */
[----:B------:R-:W1:Y:S01]  /*02c0*/  LDCU.64 UR6, c[0x0][0x390] ;  /* 0x00007200ff0677ac */ /* 0x000e620008000a00 */
[----:B------:R-:W-:-:S05]  /*02d0*/  LOP3.LUT R11, R8, 0xfffffff0, RZ, 0xc0, !PT ;  /* 0xfffffff0080b7812 */ /* 0x000fca00078ec0ff */
[----:B------:R-:W-:Y:S01]  /*02e0*/  IMAD.MOV R10, RZ, RZ, -R11 ;  /* 0x000000ffff0a7224 */ /* 0x000fe200078e0a0b */
[----:B-1----:R-:W-:-:S04]  /*02f0*/  UIADD3 UR5, UP0, UPT, UR6, 0x20, URZ ;  /* 0x0000002006057890 */ /* 0x002fc8000ff1e0ff */
[----:B------:R-:W-:Y:S02]  /*0300*/  UIADD3.X UR6, UPT, UPT, URZ, UR7, URZ, UP0, !UPT ;  /* 0x00000007ff067290 */ /* 0x000fe400087fe4ff */
[----:B------:R-:W-:-:S04]  /*0310*/  IMAD.U32 R14, RZ, RZ, UR5 ;  /* 0x00000005ff0e7e24 */ /* 0x000fc8000f8e00ff */
[----:B------:R-:W-:-:S07]  /*0320*/  IMAD.U32 R15, RZ, RZ, UR6 ;  /* 0x00000006ff0f7e24 */ /* 0x000fce000f8e00ff */
.L_x_6:
[----:B------:R-:W-:Y:S02]  /*0330*/  IMAD.MOV.U32 R6, RZ, RZ, R14 ;  /* 0x000000ffff067224 */ /* 0x000fe400078e000e */
[----:B------:R-:W-:-:S05]  /*0340*/  IMAD.MOV.U32 R7, RZ, RZ, R15 ;  /* 0x000000ffff077224 */ /* 0x000fca00078e000f */
[----:B------:R-:W2:Y:S04]  /*0350*/  LDG.E R20, desc[UR8][R6.64+-0x20] ;  /* 0xffffe00806147981 */ /* 0x000ea8000c1e1900 */
[----:B------:R-:W2:Y:S04]  /*0360*/  LDG.E R22, desc[UR8][R6.64+-0x1c] ;  /* 0xffffe40806167981 */ /* 0x000ea8000c1e1900 */
[----:B------:R-:W3:Y:S04]  /*0370*/  LDG.E R23, desc[UR8][R6.64+-0x18] ;  /* 0xffffe80806177981 */ /* 0x000ee8000c1e1900 */
[----:B------:R-:W3:Y:S04]  /*0380*/  LDG.E R25, desc[UR8][R6.64+-0x14] ;  /* 0xffffec0806197981 */ /* 0x000ee8000c1e1900 */
[----:B------:R-:W4:Y:S04]  /*0390*/  LDG.E R12, desc[UR8][R6.64+-0x10] ;  /* 0xfffff008060c7981 */ /* 0x000f28000c1e1900 */
[----:B------:R-:W4:Y:S04]  /*03a0*/  LDG.E R15, desc[UR8][R6.64+-0xc] ;  /* 0xfffff408060f7981 */ /* 0x000f28000c1e1900 */
[----:B------:R-:W5:Y:S04]  /*03b0*/  LDG.E R14, desc[UR8][R6.64+-0x8] ;  /* 0xfffff808060e7981 */ /* 0x000f68000c1e1900 */
[----:B------:R-:W5:Y:S04]  /*03c0*/  LDG.E R17, desc[UR8][R6.64+-0x4] ;  /* 0xfffffc0806117981 */ /* 0x000f68000c1e1900 */
[----:B------:R-:W5:Y:S04]  /*03d0*/  LDG.E R16, desc[UR8][R6.64] ;  /* 0x0000000806107981 */ /* 0x000f68000c1e1900 */
[----:B------:R-:W5:Y:S04]  /*03e0*/  LDG.E R19, desc[UR8][R6.64+0x4] ;  /* 0x0000040806137981 */ /* 0x000f68000c1e1900 */
[----:B------:R-:W5:Y:S04]  /*03f0*/  LDG.E R18, desc[UR8][R6.64+0x8] ;  /* 0x0000080806127981 */ /* 0x000f68000c1e1900 */
[----:B------:R-:W5:Y:S01]  /*0400*/  LDG.E R21, desc[UR8][R6.64+0xc] ;  /* 0x00000c0806157981 */ /* 0x000f62000c1e1900 */
[----:B--2---:R-:W-:-:S03]  /*0410*/  IADD3 R22, PT, PT, R22, R13, R20 ;  /* 0x0000000d16167210 */ /* 0x004fc60007ffe014 */
[----:B0-----:R-:W2:Y:S04]  /*0420*/  LDG.E R13, desc[UR8][R6.64+0x10] ;  /* 0x00001008060d7981 */ /* 0x001ea8000c1e1900 */
[----:B------:R-:W2:Y:S01]  /*0430*/  LDG.E R20, desc[UR8][R6.64+0x14] ;  /* 0x0000140806147981 */ /* 0x000ea2000c1e1900 */
[----:B---3--:R-:W-:-:S03]  /*0440*/  IADD3 R25, PT, PT, R25, R22, R23 ;  /* 0x0000001619197210 */ /* 0x008fc60007ffe017 */
[----:B------:R-:W3:Y:S04]  /*0450*/  LDG.E R22, desc[UR8][R6.64+0x18] ;  /* 0x0000180806167981 */ /* 0x000ee8000c1e1900 */
[----:B------:R-:W3:Y:S01]  /*0460*/  LDG.E R23, desc[UR8][R6.64+0x1c] ;  /* 0x00001c0806177981 */ /* 0x000ee2000c1e1900 */
[----:B------:R-:W-:Y:S01]  /*0470*/  VIADD R10, R10, 0x10 ;  /* 0x000000100a0a7836 */ /* 0x000fe20000000000 */
[----:B----4-:R-:W-:-:S04]  /*0480*/  IADD3 R12, PT, PT, R15, R25, R12 ;  /* 0x000000190f0c7210 */ /* 0x010fc80007ffe00c */
[----:B------:R-:W-:Y:S02]  /*0490*/  ISETP.NE.AND P2, PT, R10, RZ, PT ;  /* 0x000000ff0a00720c */ /* 0x000fe40003f45270 */
[----:B-----5:R-:W-:Y:S02]  /*04a0*/  IADD3 R12, PT, PT, R17, R12, R14 ;  /* 0x0000000c110c7210 */ /* 0x020fe40007ffe00e */
[----:B------:R-:W-:-:S05]  /*04b0*/  IADD3 R14, P3, PT, R6, 0x40, RZ ;  /* 0x00000040060e7810 */ /* 0x000fca0007f7e0ff */
[----:B------:R-:W-:Y:S01]  /*04c0*/  IMAD.X R15, RZ, RZ, R7, P3 ;  /* 0x000000ffff0f7224 */ /* 0x000fe200018e0607 */
[----:B------:R-:W-:-:S04]  /*04d0*/  IADD3 R12, PT, PT, R19, R12, R16 ;  /* 0x0000000c130c7210 */ /* 0x000fc80007ffe010 */
[----:B------:R-:W-:-:S04]  /*04e0*/  IADD3 R12, PT, PT, R21, R12, R18 ;  /* 0x0000000c150c7210 */ /* 0x000fc80007ffe012 */
[----:B--2---:R-:W-:-:S04]  /*04f0*/  IADD3 R13, PT, PT, R20, R12, R13 ;  /* 0x0000000c140d7210 */ /* 0x004fc80007ffe00d */
[----:B---3--:R-:W-:Y:S01]  /*0500*/  IADD3 R13, PT, PT, R23, R13, R22 ;  /* 0x0000000d170d7210 */ /* 0x008fe20007ffe016 */
[----:B------:R-:W-:Y:S06]  /*0510*/  @P2 BRA `(.L_x_6) ;  /* 0xfffffffc00842947 */ /* 0x000fec000383ffff */
.L_x_5:
[----:B------:R-:W-:Y:S05]  /*0520*/  BSYNC.RECONVERGENT B1 ;  /* 0x0000000000017941 */ /* 0x000fea0003800200 */
.L_x_4:
[----:B------:R-:W-:Y:S04]  /*0530*/  BSSY.RECONVERGENT B1, `(.L_x_7) ;  /* 0x0000031000017945 */ /* 0x000fe80003800200 */
[----:B------:R-:W-:Y:S05]  /*0540*/  @!P1 BRA `(.L_x_8) ;  /* 0x0000000000bc9947 */ /* 0x000fea0003800000 */
[----:B------:R-:W-:Y:S01]  /*0550*/  ISETP.GE.U32.AND P1, PT, R24, 0x8, PT ;  /* 0x000000081800780c */ /* 0x000fe20003f26070 */
[----:B------:R-:W-:Y:S01]  /*0560*/  BSSY.RECONVERGENT B2, `(.L_x_9) ;  /* 0x0000012000027945 */ /* 0x000fe20003800200 */
[----:B------:R-:W-:-:S04]  /*0570*/  LOP3.LUT R20, R8, 0x7, RZ, 0xc0, !PT ;  /* 0x0000000708147812 */ /* 0x000fc800078ec0ff */
[----:B------:R-:W-:-:S07]  /*0580*/  ISETP.NE.AND P2, PT, R20, RZ, PT ;  /* 0x000000ff1400720c */ /* 0x000fce0003f45270 */
[----:B------:R-:W-:Y:S06]  /*0590*/  @!P1 BRA `(.L_x_10) ;  /* 0x0000000000389947 */ /* 0x000fec0003800000 */
[----:B------:R-:W-:-:S05]  /*05a0*/  IMAD.WIDE.U32 R6, R11, 0x4, R2 ;  /* 0x000000040b067825 */ /* 0x000fca00078e0002 */
[----:B------:R-:W2:Y:S04]  /*05b0*/  LDG.E R10, desc[UR8][R6.64] ;  /* 0x00000008060a7981 */ /* 0x000ea8000c1e1900 */
[----:B------:R-:W2:Y:S04]  /*05c0*/  LDG.E R12, desc[UR8][R6.64+0x4] ;  /* 0x00000408060c7981 */ /* 0x000ea8000c1e1900 */
[----:B------:R-:W3:Y:S04]  /*05d0*/  LDG.E R15, desc[UR8][R6.64+0x8] ;  /* 0x00000808060f7981 */ /* 0x000ee8000c1e1900 */
[----:B------:R-:W3:Y:S04]  /*05e0*/  LDG.E R14, desc[UR8][R6.64+0xc] ;  /* 0x00000c08060e7981 */ /* 0x000ee8000c1e1900 */
[----:B------:R-:W4:Y:S04]  /*05f0*/  LDG.E R17, desc[UR8][R6.64+0x10] ;  /* 0x0000100806117981 */ /* 0x000f28000c1e1900 */
[----:B------:R-:W4:Y:S04]  /*0600*/  LDG.E R16, desc[UR8][R6.64+0x14] ;  /* 0x0000140806107981 */ /* 0x000f28000c1e1900 */
[----:B------:R-:W0:Y:S04]  /*0610*/  LDG.E R19, desc[UR8][R6.64+0x18] ;  /* 0x0000180806137981 */ /* 0x000e28000c1e1900 */
[----:B------:R-:W0:Y:S01]  /*0620*/  LDG.E R18, desc[UR8][R6.64+0x1c] ;  /* 0x00001c0806127981 */ /* 0x000e22000c1e1900 */
[----:B------:R-:W-:Y:S01]  /*0630*/  VIADD R11, R11, 0x8 ;  /* 0x000000080b0b7836 */ /* 0x000fe20000000000 */
[----:B--2---:R-:W-:-:S04]  /*0640*/  IADD3 R10, PT, PT, R12, R13, R10 ;  /* 0x0000000d0c0a7210 */ /* 0x004fc80007ffe00a */
[----:B---3--:R-:W-:-:S04]  /*0650*/  IADD3 R10, PT, PT, R14, R10, R15 ;  /* 0x0000000a0e0a7210 */ /* 0x008fc80007ffe00f */
[----:B----4-:R-:W-:-:S04]  /*0660*/  IADD3 R10, PT, PT, R16, R10, R17 ;  /* 0x0000000a100a7210 */ /* 0x010fc80007ffe011 */
[----:B0-----:R-:W-:-:S07]  /*0670*/  IADD3 R13, PT, PT, R18, R10, R19 ;  /* 0x0000000a120d7210 */ /* 0x001fce0007ffe013 */
.L_x_10:
[----:B------:R-:W-:Y:S05]  /*0680*/  BSYNC.RECONVERGENT B2 ;  /* 0x0000000000027941 */ /* 0x000fea0003800200 */
.L_x_9:
        /* <DEDUP_REMOVED lines=9> */
[----:B------:R-:W0:Y:S04]  /*0720*/  LDG.E R15, desc[UR8][R6.64+0x8] ;  /* 0x00000808060f7981 */ /* 0x000e28000c1e1900 */
[----:B------:R-:W0:Y:S01]  /*0730*/  LDG.E R14, desc[UR8][R6.64+0xc] ;  /* 0x00000c08060e7981 */ /* 0x000e22000c1e1900 */
[----:B------:R-:W-:Y:S01]  /*0740*/  VIADD R11, R11, 0x4 ;  /* 0x000000040b0b7836 */ /* 0x000fe20000000000 */
[----:B--2---:R-:W-:-:S04]  /*0750*/  IADD3 R10, PT, PT, R12, R13, R10 ;  /* 0x0000000d0c0a7210 */ /* 0x004fc80007ffe00a */
[----:B0-----:R-:W-:-:S07]  /*0760*/  IADD3 R13, PT, PT, R14, R10, R15 ;  /* 0x0000000a0e0d7210 */ /* 0x001fce0007ffe00f */
.L_x_12:
[----:B------:R-:W-:Y:S05]  /*0770*/  BSYNC.RECONVERGENT B2 ;  /* 0x0000000000027941 */ /* 0x000fea0003800200 */
.L_x_11:
[----:B------:R-:W-:Y:S05]  /*0780*/  @!P2 BRA `(.L_x_8) ;  /* 0x00000000002ca947 */ /* 0x000fea0003800000 */
[----:B------:R-:W-:-:S04]  /*0790*/  IMAD.WIDE.U32 R2, R11, 0x4, R2 ;  /* 0x000000040b027825 */ /* 0x000fc800078e0002 */
[----:B------:R-:W-:Y:S02]  /*07a0*/  IMAD.MOV R8, RZ, RZ, -R8 ;  /* 0x000000ffff087224 */ /* 0x000fe400078e0a08 */
[----:B------:R-:W-:-:S07]  /*07b0*/  IMAD.MOV.U32 R6, RZ, RZ, R2 ;  /* 0x000000ffff067224 */ /* 0x000fce00078e0002 */
.L_x_13:
[----:B------:R-:W-:-:S06]  /*07c0*/  IMAD.MOV.U32 R2, RZ, RZ, R6 ;  /* 0x000000ffff027224 */ /* 0x000fcc00078e0006 */
[----:B------:R1:W0:Y:S01]  /*07d0*/  LDG.E R2, desc[UR8][R2.64] ;  /* 0x0000000802027981 */ /* 0x000222000c1e1900 */
[----:B------:R-:W-:Y:S01]  /*07e0*/  VIADD R8, R8, 0x1 ;  /* 0x0000000108087836 */ /* 0x000fe20000000000 */
[----:B------:R-:W-:-:S04]  /*07f0*/  IADD3 R6, P2, PT, R6, 0x4, RZ ;  /* 0x0000000406067810 */ /* 0x000fc80007f5e0ff */
[----:B------:R-:W-:Y:S01]  /*0800*/  ISETP.NE.AND P1, PT, R8, RZ, PT ;  /* 0x000000ff0800720c */ /* 0x000fe20003f25270 */
[----:B-1----:R-:W-:Y:S02]  /*0810*/  IMAD.X R3, RZ, RZ, R3, P2 ;  /* 0x000000ffff037224 */ /* 0x002fe400010e0603 */
[----:B0-----:R-:W-:-:S10]  /*0820*/  IMAD.IADD R13, R2, 0x1, R13 ;  /* 0x00000001020d7824 */ /* 0x001fd400078e020d */
[----:B------:R-:W-:Y:S05]  /*0830*/  @P1 BRA `(.L_x_13) ;  /* 0xfffffffc00e01947 */ /* 0x000fea000383ffff */
.L_x_8:
[----:B------:R-:W-:Y:S05]  /*0840*/  BSYNC.RECONVERGENT B1 ;  /* 0x0000000000017941 */ /* 0x000fea0003800200 */
.L_x_7:
[----:B------:R1:W-:Y:S02]  /*0850*/  STS [R0], R13 ;  /* 0x0000000d00007388 */ /* 0x0003e40000000800 */
.L_x_3:
[----:B------:R-:W-:Y:S05]  /*0860*/  BSYNC.RECONVERGENT B0 ;  /* 0x0000000000007941 */ /* 0x000fea0003800200 */
.L_x_2:
[----:B------:R-:W-:Y:S06]  /*0870*/  BAR.SYNC.DEFER_BLOCKING 0x0 ;  /* 0x0000000000007b1d */ /* 0x000fec0000010000 */
[----:B------:R-:W-:Y:S05]  /*0880*/  @P0 EXIT ;  /* 0x000000000000094d */ /* 0x000fea0003800000 */
[----:B------:R-:W2:Y:S02]  /*0890*/  LDG.E R2, desc[UR8][R4.64] ;  /* 0x0000000804027981 */ /* 0x000ea4000c1e1900 */
[----:B--2---:R-:W-:-:S13]  /*08a0*/  ISETP.GE.AND P0, PT, R2, 0x1, PT ;  /* 0x000000010200780c */ /* 0x004fda0003f06270 */
[----:B------:R-:W-:Y:S05]  /*08b0*/  @!P0 EXIT ;  /* 0x000000000000894d */ /* 0x000fea0003800000 */
[----:B01----:R-:W0:Y:S01]  /*08c0*/  LDS R0, [R0] ;  /* 0x0000000000007984 */ /* 0x003e220000000800 */
[----:B------:R-:W1:Y:S01]  /*08d0*/  LDC.64 R6, c[0x0][0x388] ;  /* 0x0000e200ff067b82 */ /* 0x000e620000000a00 */
[----:B------:R-:W-:-:S07]  /*08e0*/  IMAD.MOV.U32 R11, RZ, RZ, RZ ;  /* 0x000000ffff0b7224 */ /* 0x000fce00078e00ff */
.L_x_14:
[----:B0-----:R-:W-:-:S04]  /*08f0*/  IMAD.IADD R3, R0, 0x1, R11 ;  /* 0x0000000100037824 */ /* 0x001fc800078e020b */
[----:B-1----:R-:W-:-:S05]  /*0900*/  IMAD.WIDE R2, R3, 0x4, R6 ;  /* 0x0000000403027825 */ /* 0x002fca00078e0206 */
[----:B------:R2:W-:Y:S04]  /*0910*/  STG.E desc[UR8][R2.64], R9 ;  /* 0x0000000902007986 */ /* 0x0005e8000c101908 */
[----:B------:R-:W3:Y:S01]  /*0920*/  LDG.E R8, desc[UR8][R4.64] ;  /* 0x0000000804087981 */ /* 0x000ee2000c1e1900 */
[----:B------:R-:W-:-:S05]  /*0930*/  VIADD R11, R11, 0x1 ;  /* 0x000000010b0b7836 */ /* 0x000fca0000000000 */
[----:B---3--:R-:W-:-:S13]  /*0940*/  ISETP.GE.AND P0, PT, R11, R8, PT ;  /* 0x000000080b00720c */ /* 0x008fda0003f06270 */
[----:B--2---:R-:W-:Y:S05]  /*0950*/  @!P0 BRA `(.L_x_14) ;  /* 0xfffffffc00e48947 */ /* 0x004fea000383ffff */
[----:B------:R-:W-:Y:S05]  /*0960*/  EXIT ;  /* 0x000000000000794d */ /* 0x000fea0003800000 */
.L_x_15:
[----:B------:R-:W-:-:S00]  /*0970*/  BRA `(.L_x_15) ;  /* 0xfffffffc00fc7947 */ /* 0x000fc0000383ffff */
[----:B------:R-:W-:-:S00]  /*0980*/  NOP ;  /* 0x0000000000007918 */ /* 0x000fc00000000000 */
[----:B------:R-:W-:-:S00]  /*0990*/  NOP ;  /* 0x0000000000007918 */ /* 0x000fc00000000000 */
[----:B------:R-:W-:-:S00]  /*09a0*/  NOP ;  /* 0x0000000000007918 */ /* 0x000fc00000000000 */
[----:B------:R-:W-:-:S00]  /*09b0*/  NOP ;  /* 0x0000000000007918 */ /* 0x000fc00000000000 */
[----:B------:R-:W-:-:S00]  /*09c0*/  NOP ;  /* 0x0000000000007918 */ /* 0x000fc00000000000 */
[----:B------:R-:W-:-:S00]  /*09d0*/  NOP ;  /* 0x0000000000007918 */ /* 0x000fc00000000000 */
[----:B------:R-:W-:-:S00]  /*09e0*/  NOP ;  /* 0x0000000000007918 */ /* 0x000fc00000000000 */
[----:B------:R-:W-:-:S00]  /*09f0*/  NOP ;  /* 0x0000000000007918 */ /* 0x000fc00000000000 */
.L_x_16:


//--------------------- .nv.shared._Z9cuda_sortPiS_S_ii --------------------------
	.section	.nv.shared._Z9cuda_sortPiS_S_ii,"aw",@nobits
	.sectionflags	@""
	.align	16
	.zero		1024


//--------------------- .nv.shared.reserved.0     --------------------------
	.section	.nv.shared.reserved.0,"aw",@nobits
	.weak		__nv_reservedSMEM_offset_0_alias
	.size		__nv_reservedSMEM_offset_0_alias, 0, 64
	.other		__nv_reservedSMEM_offset_0_alias,@"STO_CUDA_RESERVED_SHARED STV_DEFAULT"
__nv_reservedSMEM_offset_0_alias:
	.zero		0
	.zero		64


//--------------------- .nv.constant0._Z9cuda_sortPiS_S_ii --------------------------
	.section	.nv.constant0._Z9cuda_sortPiS_S_ii,"a",@progbits
	.sectionflags	@""
	.align	4
.nv.constant0._Z9cuda_sortPiS_S_ii:
	.zero		928


//--------------------- SYMBOLS --------------------------

	.type		.nv.reservedSmem.offset0,@object
	.size		.nv.reservedSmem.offset0,0x4
	.type		.nv.reservedSmem.cap,@object
	.size		.nv.reservedSmem.cap,0x4
